	.headerflags	@"EF_CUDA_TEXMODE_UNIFIED EF_CUDA_64BIT_ADDRESS EF_CUDA_ACCELERATORS EF_CUDA_SM90 EF_CUDA_VIRTUAL_SM(EF_CUDA_SM90)"
	.elftype	@"ET_EXEC"


//--------------------- .nv.info                  --------------------------
	.section	.nv.info,"",@"SHT_CUDA_INFO"
	.align	4


	//----- nvinfo : EIATTR_REGCOUNT
	.align		4
        /*0000*/ 	.byte	0x04, 0x2f
        /*0002*/ 	.short	(.L_3 - .L_2)
	.align		4
.L_2:
        /*0004*/ 	.word	index@(triton_poi_fused__native_batch_norm_legit_no_training_add_native_batch_norm_backward_relu_25)
        /*0008*/ 	.word	0x00000020


	//----- nvinfo : EIATTR_MIN_STACK_SIZE
	.align		4
.L_3:
        /*000c*/ 	.byte	0x04, 0x12
        /*000e*/ 	.short	(.L_5 - .L_4)
	.align		4
.L_4:
        /*0010*/ 	.word	index@(triton_poi_fused__native_batch_norm_legit_no_training_add_native_batch_norm_backward_relu_25)
        /*0014*/ 	.word	0x00000000


	//----- nvinfo : EIATTR_FRAME_SIZE
	.align		4
.L_5:
        /*0018*/ 	.byte	0x04, 0x11
        /*001a*/ 	.short	(.L_7 - .L_6)
	.align		4
.L_6:
        /*001c*/ 	.word	index@(triton_poi_fused__native_batch_norm_legit_no_training_add_native_batch_norm_backward_relu_25)
        /*0020*/ 	.word	0x00000000


	//----- nvinfo : EIATTR_MIN_STACK_SIZE
	.align		4
.L_7:
        /*0024*/ 	.byte	0x04, 0x12
        /*0026*/ 	.short	(.L_9 - .L_8)
	.align		4
.L_8:
        /*0028*/ 	.word	index@(triton_poi_fused__native_batch_norm_legit_no_training_add_native_batch_norm_backward_relu_25)
        /*002c*/ 	.word	0x00000000
.L_9:


//--------------------- .nv.info.triton_poi_fused__native_batch_norm_legit_no_training_add_native_batch_norm_backward_relu_25 --------------------------
	.section	.nv.info.triton_poi_fused__native_batch_norm_legit_no_training_add_native_batch_norm_backward_relu_25,"",@"SHT_CUDA_INFO"
	.sectionflags	@""
	.align	4


	//----- nvinfo : EIATTR_CUDA_API_VERSION
	.align		4
        /*0000*/ 	.byte	0x04, 0x37
        /*0002*/ 	.short	(.L_11 - .L_10)
.L_10:
        /*0004*/ 	.word	0x0000007c


	//----- nvinfo : EIATTR_KPARAM_INFO
	.align		4
.L_11:
        /*0008*/ 	.byte	0x04, 0x17
        /*000a*/ 	.short	(.L_13 - .L_12)
.L_12:
        /*000c*/ 	.word	0x00000000
        /*0010*/ 	.short	0x000b
        /*0012*/ 	.short	0x0058
        /*0014*/ 	.byte	0x00, 0xf0, 0x11, 0x00


	//----- nvinfo : EIATTR_KPARAM_INFO
	.align		4
.L_13:
        /*0018*/ 	.byte	0x04, 0x17
        /*001a*/ 	.short	(.L_15 - .L_14)
.L_14:
        /*001c*/ 	.word	0x00000000
        /*0020*/ 	.short	0x000a
        /*0022*/ 	.short	0x0050
        /*0024*/ 	.byte	0x00, 0xf4, 0x21, 0x00


	//----- nvinfo : EIATTR_KPARAM_INFO
	.align		4
.L_15:
        /*0028*/ 	.byte	0x04, 0x17
        /*002a*/ 	.short	(.L_17 - .L_16)
.L_16:
        /*002c*/ 	.word	0x00000000
        /*0030*/ 	.short	0x0009
        /*0032*/ 	.short	0x0048
        /*0034*/ 	.byte	0x00, 0xf4, 0x21, 0x00


	//----- nvinfo : EIATTR_KPARAM_INFO
	.align		4
.L_17:
        /*0038*/ 	.byte	0x04, 0x17
        /*003a*/ 	.short	(.L_19 - .L_18)
.L_18:
        /*003c*/ 	.word	0x00000000
        /*0040*/ 	.short	0x0008
        /*0042*/ 	.short	0x0040
        /*0044*/ 	.byte	0x00, 0xf4, 0x21, 0x00


	//----- nvinfo : EIATTR_KPARAM_INFO
	.align		4
.L_19:
        /*0048*/ 	.byte	0x04, 0x17
        /*004a*/ 	.short	(.L_21 - .L_20)
.L_20:
        /*004c*/ 	.word	0x00000000
        /*0050*/ 	.short	0x0007
        /*0052*/ 	.short	0x0038
        /*0054*/ 	.byte	0x00, 0xf4, 0x21, 0x00


	//----- nvinfo : EIATTR_KPARAM_INFO
	.align		4
.L_21:
        /*0058*/ 	.byte	0x04, 0x17
        /*005a*/ 	.short	(.L_23 - .L_22)
.L_22:
        /*005c*/ 	.word	0x00000000
        /*0060*/ 	.short	0x0006
        /*0062*/ 	.short	0x0030
        /*0064*/ 	.byte	0x00, 0xf4, 0x21, 0x00


	//----- nvinfo : EIATTR_KPARAM_INFO
	.align		4
.L_23:
        /*0068*/ 	.byte	0x04, 0x17
        /*006a*/ 	.short	(.L_25 - .L_24)
.L_24:
        /*006c*/ 	.word	0x00000000
        /*0070*/ 	.short	0x0005
        /*0072*/ 	.short	0x0028
        /*0074*/ 	.byte	0x00, 0xf4, 0x21, 0x00


	//----- nvinfo : EIATTR_KPARAM_INFO
	.align		4
.L_25:
        /*0078*/ 	.byte	0x04, 0x17
        /*007a*/ 	.short	(.L_27 - .L_26)
.L_26:
        /*007c*/ 	.word	0x00000000
        /*0080*/ 	.short	0x0004
        /*0082*/ 	.short	0x0020
        /*0084*/ 	.byte	0x00, 0xf4, 0x21, 0x00


	//----- nvinfo : EIATTR_KPARAM_INFO
	.align		4
.L_27:
        /*0088*/ 	.byte	0x04, 0x17
        /*008a*/ 	.short	(.L_29 - .L_28)
.L_28:
        /*008c*/ 	.word	0x00000000
        /*0090*/ 	.short	0x0003
        /*0092*/ 	.short	0x0018
        /*0094*/ 	.byte	0x00, 0xf4, 0x21, 0x00


	//----- nvinfo : EIATTR_KPARAM_INFO
	.align		4
.L_29:
        /*0098*/ 	.byte	0x04, 0x17
        /*009a*/ 	.short	(.L_31 - .L_30)
.L_30:
        /*009c*/ 	.word	0x00000000
        /*00a0*/ 	.short	0x0002
        /*00a2*/ 	.short	0x0010
        /*00a4*/ 	.byte	0x00, 0xf4, 0x21, 0x00


	//----- nvinfo : EIATTR_KPARAM_INFO
	.align		4
.L_31:
        /*00a8*/ 	.byte	0x04, 0x17
        /*00aa*/ 	.short	(.L_33 - .L_32)
.L_32:
        /*00ac*/ 	.word	0x00000000
        /*00b0*/ 	.short	0x0001
        /*00b2*/ 	.short	0x0008
        /*00b4*/ 	.byte	0x00, 0xf4, 0x21, 0x00


	//----- nvinfo : EIATTR_KPARAM_INFO
	.align		4
.L_33:
        /*00b8*/ 	.byte	0x04, 0x17
        /*00ba*/ 	.short	(.L_35 - .L_34)
.L_34:
        /*00bc*/ 	.word	0x00000000
        /*00c0*/ 	.short	0x0000
        /*00c2*/ 	.short	0x0000
        /*00c4*/ 	.byte	0x00, 0xf4, 0x21, 0x00


	//----- nvinfo : EIATTR_SPARSE_MMA_MASK
	.align		4
.L_35:
        /*00c8*/ 	.byte	0x03, 0x50
        /*00ca*/ 	.short	0x0000


	//----- nvinfo : EIATTR_MAXREG_COUNT
	.align		4
        /*00cc*/ 	.byte	0x03, 0x1b
        /*00ce*/ 	.short	0x00ff


	//----- nvinfo : EIATTR_EXIT_INSTR_OFFSETS
	.align		4
        /*00d0*/ 	.byte	0x04, 0x1c
        /*00d2*/ 	.short	(.L_37 - .L_36)


	//   ....[0]....
.L_36:
        /*00d4*/ 	.word	0x00000540


	//----- nvinfo : EIATTR_REQNTID
	.align		4
.L_37:
        /*00d8*/ 	.byte	0x04, 0x10
        /*00da*/ 	.short	(.L_39 - .L_38)
.L_38:
        /*00dc*/ 	.word	0x00000100
        /*00e0*/ 	.word	0x00000001
        /*00e4*/ 	.word	0x00000001


	//----- nvinfo : EIATTR_CBANK_PARAM_SIZE
	.align		4
.L_39:
        /*00e8*/ 	.byte	0x03, 0x19
        /*00ea*/ 	.short	0x005c


	//----- nvinfo : EIATTR_PARAM_CBANK
	.align		4
        /*00ec*/ 	.byte	0x04, 0x0a
        /*00ee*/ 	.short	(.L_41 - .L_40)
	.align		4
.L_40:
        /*00f0*/ 	.word	index@(.nv.constant0.triton_poi_fused__native_batch_norm_legit_no_training_add_native_batch_norm_backward_relu_25)
        /*00f4*/ 	.short	0x0210
        /*00f6*/ 	.short	0x005c


	//----- nvinfo : EIATTR_SW_WAR
	.align		4
.L_41:
        /*00f8*/ 	.byte	0x04, 0x36
        /*00fa*/ 	.short	(.L_43 - .L_42)
.L_42:
        /*00fc*/ 	.word	0x00000008
.L_43:


//--------------------- .nv.callgraph             --------------------------
	.section	.nv.callgraph,"",@"SHT_CUDA_CALLGRAPH"
	.align	4
	.sectionentsize	8
	.align		4
        /*0000*/ 	.word	0x00000000
	.align		4
        /*0004*/ 	.word	0xffffffff
	.align		4
        /*0008*/ 	.word	0x00000000
	.align		4
        /*000c*/ 	.word	0xfffffffe
	.align		4
        /*0010*/ 	.word	0x00000000
	.align		4
        /*0014*/ 	.word	0xfffffffd
	.align		4
        /*0018*/ 	.word	0x00000000
	.align		4
        /*001c*/ 	.word	0xfffffffc


//--------------------- .nv.constant4             --------------------------
	.section	.nv.constant4,"a",@progbits
	.align	8
	.align		8
.nv.constant4:
        /*0000*/ 	.dword	_$_str
	.align		8
        /*0008*/ 	.dword	_$_str_$_2


//--------------------- .text.triton_poi_fused__native_batch_norm_legit_no_training_add_native_batch_norm_backward_relu_25 --------------------------
	.section	.text.triton_poi_fused__native_batch_norm_legit_no_training_add_native_batch_norm_backward_relu_25,"ax",@progbits
	.align	128
        .global         triton_poi_fused__native_batch_norm_legit_no_training_add_native_batch_norm_backward_relu_25
        .type           triton_poi_fused__native_batch_norm_legit_no_training_add_native_batch_norm_backward_relu_25,@function
        .size           triton_poi_fused__native_batch_norm_legit_no_training_add_native_batch_norm_backward_relu_25,(.L_x_1 - triton_poi_fused__native_batch_norm_legit_no_training_add_native_batch_norm_backward_relu_25)
        .other          triton_poi_fused__native_batch_norm_legit_no_training_add_native_batch_norm_backward_relu_25,@"STO_CUDA_ENTRY STV_DEFAULT"
triton_poi_fused__native_batch_norm_legit_no_training_add_native_batch_norm_backward_relu_25:
.text.triton_poi_fused__native_batch_norm_legit_no_training_add_native_batch_norm_backward_relu_25:
[----:B------:R-:W-:Y:S01]  /*0000*/  LDC R1, c[0x0][0x28] ;  /* 0x00000a00ff017b82 */ /* 0x000fe20000000800 */
[----:B------:R-:W1:Y:S07]  /*0010*/  S2R R0, SR_TID.X ;  /* 0x0000000000007919 */ /* 0x000e6e0000002100 */
[----:B------:R-:W2:Y:S01]  /*0020*/  LDC.64 R2, c[0x0][0x240] ;  /* 0x00009000ff027b82 */ /* 0x000ea20000000a00 */
[----:B------:R-:W-:Y:S01]  /*0030*/  ULDC.64 UR4, c[0x0][0x208] ;  /* 0x0000820000047ab9 */ /* 0x000fe20000000a00 */
[----:B------:R-:W3:Y:S06]  /*0040*/  S2R R5, SR_CTAID.X ;  /* 0x0000000000057919 */ /* 0x000eec0000002500 */
[----:B------:R-:W4:Y:S08]  /*0050*/  LDC.64 R6, c[0x0][0x218] ;  /* 0x00008600ff067b82 */ /* 0x000f300000000a00 */
[----:B------:R-:W5:Y:S08]  /*0060*/  LDC.64 R24, c[0x0][0x220] ;  /* 0x00008800ff187b82 */ /* 0x000f700000000a00 */
[----:B------:R-:W5:Y:S01]  /*0070*/  LDC.64 R10, c[0x0][0x228] ;  /* 0x00008a00ff0a7b82 */ /* 0x000f620000000a00 */
[----:B-1----:R-:W-:-:S07]  /*0080*/  SHF.L.U32 R0, R0, 0x1, RZ ;  /* 0x0000000100007819 */ /* 0x002fce00000006ff */
[----:B------:R-:W1:Y:S01]  /*0090*/  LDC.64 R20, c[0x0][0x230] ;  /* 0x00008c00ff147b82 */ /* 0x000e620000000a00 */
[----:B------:R-:W-:-:S04]  /*00a0*/  LOP3.LUT R0, R0, 0x1fe, RZ, 0xc0, !PT ;  /* 0x000001fe00007812 */ /* 0x000fc800078ec0ff */
[----:B---3--:R-:W-:-:S03]  /*00b0*/  LEA R0, R5, R0, 0x9 ;  /* 0x0000000005007211 */ /* 0x008fc600078e48ff */
[----:B------:R-:W3:Y:S02]  /*00c0*/  LDC.64 R18, c[0x0][0x238] ;  /* 0x00008e00ff127b82 */ /* 0x000ee40000000a00 */
[----:B------:R-:W-:-:S06]  /*00d0*/  IMAD.HI R4, R0, 0x66666667, RZ ;  /* 0x6666666700047827 */ /* 0x000fcc00078e02ff */
[----:B------:R-:W3:Y:S01]  /*00e0*/  LDC.64 R14, c[0x0][0x248] ;  /* 0x00009200ff0e7b82 */ /* 0x000ee20000000a00 */
[----:B------:R-:W-:-:S04]  /*00f0*/  SHF.R.U32.HI R5, RZ, 0x1f, R4 ;  /* 0x0000001fff057819 */ /* 0x000fc80000011604 */
[----:B------:R-:W-:-:S03]  /*0100*/  LEA.HI.SX32 R5, R4, R5, 0x18 ;  /* 0x0000000504057211 */ /* 0x000fc600078fc2ff */
[----:B------:R-:W3:Y:S02]  /*0110*/  LDC.64 R16, c[0x0][0x250] ;  /* 0x00009400ff107b82 */ /* 0x000ee40000000a00 */
[----:B------:R-:W-:-:S04]  /*0120*/  IMAD R23, R5, -0x280, R0 ;  /* 0xfffffd8005177824 */ /* 0x000fc800078e0200 */
[----:B--2---:R-:W-:Y:S02]  /*0130*/  IMAD.WIDE R2, R23, 0x4, R2 ;  /* 0x0000000417027825 */ /* 0x004fe400078e0202 */
[----:B------:R-:W2:Y:S04]  /*0140*/  LDC.64 R4, c[0x0][0x210] ;  /* 0x00008400ff047b82 */ /* 0x000ea80000000a00 */
[----:B------:R-:W3:Y:S01]  /*0150*/  LDG.E.EL.64 R2, desc[UR4][R2.64] ;  /* 0x0000000402027981 */ /* 0x000ee2000c2e1b00 */
[----:B----4-:R-:W-:-:S04]  /*0160*/  IMAD.WIDE R6, R0, 0x4, R6 ;  /* 0x0000000400067825 */ /* 0x010fc800078e0206 */
[C---:B-----5:R-:W-:Y:S02]  /*0170*/  IMAD.WIDE R24, R0.reuse, 0x4, R24 ;  /* 0x0000000400187825 */ /* 0x060fe400078e0218 */
[----:B------:R-:W4:Y:S02]  /*0180*/  LDG.E.64 R6, desc[UR4][R6.64] ;  /* 0x0000000406067981 */ /* 0x000f24000c1e1b00 */
[C---:B0-----:R-:W-:Y:S02]  /*0190*/  IMAD.WIDE R12, R0.reuse, 0x4, R10 ;  /* 0x00000004000c7825 */ /* 0x041fe400078e020a */
[----:B------:R-:W5:Y:S02]  /*01a0*/  LDG.E.64 R10, desc[UR4][R24.64] ;  /* 0x00000004180a7981 */ /* 0x000f64000c1e1b00 */
[C---:B-1----:R-:W-:Y:S02]  /*01b0*/  IMAD.WIDE R26, R0.reuse, 0x4, R20 ;  /* 0x00000004001a7825 */ /* 0x042fe400078e0214 */
[----:B------:R-:W4:Y:S02]  /*01c0*/  LDG.E.64 R12, desc[UR4][R12.64] ;  /* 0x000000040c0c7981 */ /* 0x000f24000c1e1b00 */
[----:B--2---:R-:W-:-:S05]  /*01d0*/  IMAD.WIDE R4, R0, 0x4, R4 ;  /* 0x0000000400047825 */ /* 0x004fca00078e0204 */
[----:B------:R-:W4:Y:S01]  /*01e0*/  LDG.E.64 R8, desc[UR4][R4.64] ;  /* 0x0000000404087981 */ /* 0x000f22000c1e1b00 */
[----:B---3--:R-:W-:-:S03]  /*01f0*/  IMAD.WIDE R20, R23, 0x4, R18 ;  /* 0x0000000417147825 */ /* 0x008fc600078e0212 */
[----:B------:R-:W2:Y:S01]  /*0200*/  LDG.E.64 R18, desc[UR4][R26.64] ;  /* 0x000000041a127981 */ /* 0x000ea2000c1e1b00 */
[----:B------:R-:W-:-:S03]  /*0210*/  IMAD.WIDE R28, R23, 0x4, R14 ;  /* 0x00000004171c7825 */ /* 0x000fc600078e020e */
[----:B------:R-:W3:Y:S01]  /*0220*/  LDG.E.EL.64 R20, desc[UR4][R20.64] ;  /* 0x0000000414147981 */ /* 0x000ee2000c2e1b00 */
[----:B------:R-:W-:-:S03]  /*0230*/  IMAD.WIDE R14, R23, 0x4, R16 ;  /* 0x00000004170e7825 */ /* 0x000fc600078e0210 */
[----:B------:R-:W2:Y:S04]  /*0240*/  LDG.E.EL.64 R16, desc[UR4][R28.64] ;  /* 0x000000041c107981 */ /* 0x000ea8000c2e1b00 */
[----:B------:R-:W2:Y:S01]  /*0250*/  LDG.E.EL.64 R14, desc[UR4][R14.64] ;  /* 0x000000040e0e7981 */ /* 0x000ea2000c2e1b00 */
[----:B------:R-:W-:Y:S01]  /*0260*/  FADD R22, R2, 9.9999997473787516356e-06 ;  /* 0x3727c5ac02167421 */ /* 0x000fe20000000000 */
[----:B------:R-:W-:-:S03]  /*0270*/  FADD R3, R3, 9.9999997473787516356e-06 ;  /* 0x3727c5ac03037421 */ /* 0x000fc60000000000 */
[----:B------:R-:W0:Y:S08]  /*0280*/  MUFU.SQRT R2, R22 ;  /* 0x0000001600027308 */ /* 0x000e300000002000 */
[----:B------:R-:W1:Y:S01]  /*0290*/  MUFU.SQRT R23, R3 ;  /* 0x0000000300177308 */ /* 0x000e620000002000 */
[C---:B0-----:R-:W-:Y:S02]  /*02a0*/  FSETP.GT.AND P0, PT, R2.reuse, 8.50705917302346158658e+37, PT ;  /* 0x7e8000000200780b */ /* 0x041fe40003f04000 */
[----:B------:R-:W-:-:S02]  /*02b0*/  FSETP.GEU.AND P2, PT, R2, 1.175494350822287508e-38, PT ;  /* 0x008000000200780b */ /* 0x000fc40003f4e000 */
[C---:B-1----:R-:W-:Y:S02]  /*02c0*/  FSETP.GT.AND P1, PT, R23.reuse, 8.50705917302346158658e+37, PT ;  /* 0x7e8000001700780b */ /* 0x042fe40003f24000 */
[----:B------:R-:W-:-:S07]  /*02d0*/  FSETP.GEU.AND P3, PT, R23, 1.175494350822287508e-38, PT ;  /* 0x008000001700780b */ /* 0x000fce0003f6e000 */
[----:B------:R-:W-:Y:S01]  /*02e0*/  @P0 FMUL R2, R2, 0.25 ;  /* 0x3e80000002020820 */ /* 0x000fe20000400000 */
[----:B----4-:R-:W-:Y:S01]  /*02f0*/  FADD R22, R9, R7 ;  /* 0x0000000709167221 */ /* 0x010fe20000000000 */
[----:B------:R-:W-:Y:S02]  /*0300*/  FADD R7, R8, R6 ;  /* 0x0000000608077221 */ /* 0x000fe40000000000 */
[----:B------:R-:W-:Y:S01]  /*0310*/  @!P2 FMUL R2, R2, 16777216 ;  /* 0x4b8000000202a820 */ /* 0x000fe20000400000 */
[----:B------:R-:W-:Y:S01]  /*0320*/  @P1 FMUL R23, R23, 0.25 ;  /* 0x3e80000017171820 */ /* 0x000fe20000400000 */
[----:B------:R-:W-:Y:S01]  /*0330*/  HFMA2.MMA R6, -RZ, RZ, 1.625, 0 ;  /* 0x3e800000ff067435 */ /* 0x000fe200000001ff */
[----:B-----5:R-:W-:Y:S01]  /*0340*/  FADD R22, R11, R22 ;  /* 0x000000160b167221 */ /* 0x020fe20000000000 */
[----:B------:R-:W0:Y:S01]  /*0350*/  LDC.64 R8, c[0x0][0x258] ;  /* 0x00009600ff087b82 */ /* 0x000e220000000a00 */
[----:B------:R-:W-:Y:S01]  /*0360*/  @!P3 FMUL R23, R23, 16777216 ;  /* 0x4b8000001717b820 */ /* 0x000fe20000400000 */
[----:B------:R-:W1:Y:S01]  /*0370*/  MUFU.RCP R2, R2 ;  /* 0x0000000200027308 */ /* 0x000e620000001000 */
[----:B------:R-:W-:Y:S01]  /*0380*/  FADD R7, R10, R7 ;  /* 0x000000070a077221 */ /* 0x000fe20000000000 */
[----:B------:R-:W-:-:S06]  /*0390*/  FADD R22, R13, R22 ;  /* 0x000000160d167221 */ /* 0x000fcc0000000000 */
[----:B------:R-:W4:Y:S01]  /*03a0*/  MUFU.RCP R3, R23 ;  /* 0x0000001700037308 */ /* 0x000f220000001000 */
[----:B------:R-:W-:Y:S01]  /*03b0*/  FSEL R13, R6, 1, P0 ;  /* 0x3f800000060d7808 */ /* 0x000fe20000000000 */
[----:B------:R-:W-:Y:S01]  /*03c0*/  FADD R11, R12, R7 ;  /* 0x000000070c0b7221 */ /* 0x000fe20000000000 */
[----:B------:R-:W-:Y:S02]  /*03d0*/  FSEL R10, R6, 1, P1 ;  /* 0x3f800000060a7808 */ /* 0x000fe40000800000 */
[----:B------:R-:W5:Y:S01]  /*03e0*/  LDC.64 R6, c[0x0][0x260] ;  /* 0x00009800ff067b82 */ /* 0x000f620000000a00 */
[----:B------:R-:W-:Y:S01]  /*03f0*/  @!P2 FMUL R13, R13, 16777216 ;  /* 0x4b8000000d0da820 */ /* 0x000fe20000400000 */
[----:B--2---:R-:W-:Y:S01]  /*0400*/  FADD R18, R18, R11 ;  /* 0x0000000b12127221 */ /* 0x004fe20000000000 */
[----:B------:R-:W-:Y:S01]  /*0410*/  @!P3 FMUL R10, R10, 16777216 ;  /* 0x4b8000000a0ab820 */ /* 0x000fe20000400000 */
[----:B------:R-:W-:Y:S01]  /*0420*/  FADD R19, R19, R22 ;  /* 0x0000001613137221 */ /* 0x000fe20000000000 */
[----:B-1----:R-:W-:Y:S01]  /*0430*/  FMUL R13, R2, R13 ;  /* 0x0000000d020d7220 */ /* 0x002fe20000400000 */
[----:B---3--:R-:W-:-:S02]  /*0440*/  FADD R20, -R20, R18 ;  /* 0x0000001214147221 */ /* 0x008fc40000000100 */
[----:B------:R-:W-:Y:S01]  /*0450*/  FADD R21, -R21, R19 ;  /* 0x0000001315157221 */ /* 0x000fe20000000100 */
[----:B----4-:R-:W-:Y:S01]  /*0460*/  FMUL R10, R3, R10 ;  /* 0x0000000a030a7220 */ /* 0x010fe20000400000 */
[----:B------:R-:W-:-:S03]  /*0470*/  FMUL R13, R20, R13 ;  /* 0x0000000d140d7220 */ /* 0x000fc60000400000 */
[----:B------:R-:W-:Y:S01]  /*0480*/  FMUL R10, R21, R10 ;  /* 0x0000000a150a7220 */ /* 0x000fe20000400000 */
[----:B------:R-:W-:-:S03]  /*0490*/  FFMA R13, R16, R13, R14 ;  /* 0x0000000d100d7223 */ /* 0x000fc6000000000e */
[----:B------:R-:W-:Y:S02]  /*04a0*/  FFMA R10, R17, R10, R15 ;  /* 0x0000000a110a7223 */ /* 0x000fe4000000000f */
[----:B------:R-:W-:-:S03]  /*04b0*/  FSETP.GEU.AND P0, PT, R13, RZ, PT ;  /* 0x000000ff0d00720b */ /* 0x000fc60003f0e000 */
[----:B------:R-:W-:Y:S01]  /*04c0*/  FSETP.GEU.AND P1, PT, R10, RZ, PT ;  /* 0x000000ff0a00720b */ /* 0x000fe20003f2e000 */
[----:B0-----:R-:W-:Y:S01]  /*04d0*/  IMAD.WIDE R8, R0, 0x4, R8 ;  /* 0x0000000400087825 */ /* 0x001fe200078e0208 */
[----:B------:R-:W-:Y:S02]  /*04e0*/  FSEL R2, R13, RZ, P0 ;  /* 0x000000ff0d027208 */ /* 0x000fe40000000000 */
[----:B------:R-:W-:Y:S01]  /*04f0*/  FSEL R3, R10, RZ, P1 ;  /* 0x000000ff0a037208 */ /* 0x000fe20000800000 */
[----:B-----5:R-:W-:Y:S01]  /*0500*/  IMAD.WIDE R6, R0, 0x4, R6 ;  /* 0x0000000400067825 */ /* 0x020fe200078e0206 */
[----:B------:R-:W-:Y:S04]  /*0510*/  STG.E.64 desc[UR4][R4.64], R18 ;  /* 0x0000001204007986 */ /* 0x000fe8000c101b04 */
[----:B------:R-:W-:Y:S04]  /*0520*/  STG.E.64 desc[UR4][R8.64], R2 ;  /* 0x0000000208007986 */ /* 0x000fe8000c101b04 */
[----:B------:R-:W-:Y:S01]  /*0530*/  STG.E.64 desc[UR4][R6.64], R20 ;  /* 0x0000001406007986 */ /* 0x000fe2000c101b04 */
[----:B------:R-:W-:Y:S05]  /*0540*/  EXIT ;  /* 0x000000000000794d */ /* 0x000fea0003800000 */
.L_x_0:
[----:B------:R-:W-:-:S00]  /*0550*/  BRA `(.L_x_0) ;  /* 0xfffffffc00fc7947 */ /* 0x000fc0000383ffff */
[----:B------:R-:W-:-:S00]  /*0560*/  NOP ;  /* 0x0000000000007918 */ /* 0x000fc00000000000 */
        /* <DEDUP_REMOVED lines=9> */
.L_x_1:


//--------------------- .nv.global.init           --------------------------
	.section	.nv.global.init,"aw",@progbits
.nv.global.init:
	.type		_$_str,@object
	.size		_$_str,(_$_str_$_2 - _$_str)
_$_str:
        /*0000*/ 	.byte	0x5f, 0x5f, 0x43, 0x55, 0x44, 0x41, 0x5f, 0x46, 0x54, 0x5a, 0x00
	.type		_$_str_$_2,@object
	.size		_$_str_$_2,(.L_1 - _$_str_$_2)
_$_str_$_2:
        /*000b*/ 	.byte	0x5f, 0x5f, 0x43, 0x55, 0x44, 0x41, 0x5f, 0x50, 0x52, 0x45, 0x43, 0x5f, 0x53, 0x51, 0x52, 0x54
        /*001b*/ 	.byte	0x00
.L_1:


//--------------------- .nv.constant0.triton_poi_fused__native_batch_norm_legit_no_training_add_native_batch_norm_backward_relu_25 --------------------------
	.section	.nv.constant0.triton_poi_fused__native_batch_norm_legit_no_training_add_native_batch_norm_backward_relu_25,"a",@progbits
	.sectionflags	@""
	.align	4
.nv.constant0.triton_poi_fused__native_batch_norm_legit_no_training_add_native_batch_norm_backward_relu_25:
	.zero		620
